//
// Generated by NVIDIA NVVM Compiler
//
// Compiler Build ID: CL-36424714
// Cuda compilation tools, release 13.0, V13.0.88
// Based on NVVM 20.0.0
//

.version 9.0
.target sm_100
.address_size 64

	// .globl	_Z17fnv1a_hash_kernelPKiPjii

.visible .entry _Z17fnv1a_hash_kernelPKiPjii(
	.param .u64 .ptr .align 1 _Z17fnv1a_hash_kernelPKiPjii_param_0,
	.param .u64 .ptr .align 1 _Z17fnv1a_hash_kernelPKiPjii_param_1,
	.param .u32 _Z17fnv1a_hash_kernelPKiPjii_param_2,
	.param .u32 _Z17fnv1a_hash_kernelPKiPjii_param_3
)
{
	.reg .pred 	%p<7>;
	.reg .b32 	%r<99>;
	.reg .b64 	%rd<9>;

	ld.param.u64 	%rd1, [_Z17fnv1a_hash_kernelPKiPjii_param_0];
	ld.param.u64 	%rd2, [_Z17fnv1a_hash_kernelPKiPjii_param_1];
	ld.param.u32 	%r18, [_Z17fnv1a_hash_kernelPKiPjii_param_2];
	ld.param.u32 	%r17, [_Z17fnv1a_hash_kernelPKiPjii_param_3];
	mov.u32 	%r19, %ntid.x;
	mov.u32 	%r20, %ctaid.x;
	mov.u32 	%r21, %tid.x;
	mad.lo.s32 	%r1, %r19, %r20, %r21;
	setp.ge.s32 	%p1, %r1, %r18;
	@%p1 bra 	$L__BB0_9;
	cvta.to.global.u64 	%rd3, %rd1;
	mul.wide.s32 	%rd4, %r1, 4;
	add.s64 	%rd5, %rd3, %rd4;
	ld.global.u32 	%r98, [%rd5];
	setp.lt.s32 	%p2, %r17, 1;
	@%p2 bra 	$L__BB0_8;
	and.b32  	%r3, %r17, 3;
	setp.lt.u32 	%p3, %r17, 4;
	@%p3 bra 	$L__BB0_5;
	and.b32  	%r23, %r17, 2147483644;
	neg.s32 	%r92, %r23;
$L__BB0_4:
	and.b32  	%r24, %r98, 255;
	xor.b32  	%r25, %r24, -2128831035;
	mul.lo.s32 	%r26, %r25, 16777619;
	shr.u32 	%r27, %r98, 8;
	and.b32  	%r28, %r27, 255;
	xor.b32  	%r29, %r28, %r26;
	mul.lo.s32 	%r30, %r29, 16777619;
	shr.u32 	%r31, %r98, 16;
	and.b32  	%r32, %r31, 255;
	xor.b32  	%r33, %r32, %r30;
	mul.lo.s32 	%r34, %r33, 16777619;
	shr.u32 	%r35, %r98, 24;
	xor.b32  	%r36, %r35, %r34;
	mul.lo.s32 	%r37, %r36, 16777619;
	and.b32  	%r38, %r37, 255;
	xor.b32  	%r39, %r38, -2128831035;
	mul.lo.s32 	%r40, %r39, 16777619;
	shr.u32 	%r41, %r37, 8;
	and.b32  	%r42, %r41, 255;
	xor.b32  	%r43, %r42, %r40;
	mul.lo.s32 	%r44, %r43, 16777619;
	shr.u32 	%r45, %r37, 16;
	and.b32  	%r46, %r45, 255;
	xor.b32  	%r47, %r46, %r44;
	mul.lo.s32 	%r48, %r47, 16777619;
	shr.u32 	%r49, %r37, 24;
	xor.b32  	%r50, %r49, %r48;
	mul.lo.s32 	%r51, %r50, 16777619;
	and.b32  	%r52, %r51, 255;
	xor.b32  	%r53, %r52, -2128831035;
	mul.lo.s32 	%r54, %r53, 16777619;
	shr.u32 	%r55, %r51, 8;
	and.b32  	%r56, %r55, 255;
	xor.b32  	%r57, %r56, %r54;
	mul.lo.s32 	%r58, %r57, 16777619;
	shr.u32 	%r59, %r51, 16;
	and.b32  	%r60, %r59, 255;
	xor.b32  	%r61, %r60, %r58;
	mul.lo.s32 	%r62, %r61, 16777619;
	shr.u32 	%r63, %r51, 24;
	xor.b32  	%r64, %r63, %r62;
	mul.lo.s32 	%r65, %r64, 16777619;
	and.b32  	%r66, %r65, 255;
	xor.b32  	%r67, %r66, -2128831035;
	mul.lo.s32 	%r68, %r67, 16777619;
	shr.u32 	%r69, %r65, 8;
	and.b32  	%r70, %r69, 255;
	xor.b32  	%r71, %r70, %r68;
	mul.lo.s32 	%r72, %r71, 16777619;
	shr.u32 	%r73, %r65, 16;
	and.b32  	%r74, %r73, 255;
	xor.b32  	%r75, %r74, %r72;
	mul.lo.s32 	%r76, %r75, 16777619;
	shr.u32 	%r77, %r65, 24;
	xor.b32  	%r78, %r77, %r76;
	mul.lo.s32 	%r98, %r78, 16777619;
	add.s32 	%r92, %r92, 4;
	setp.ne.s32 	%p4, %r92, 0;
	@%p4 bra 	$L__BB0_4;
$L__BB0_5:
	setp.eq.s32 	%p5, %r3, 0;
	@%p5 bra 	$L__BB0_8;
	neg.s32 	%r96, %r3;
$L__BB0_7:
	.pragma "nounroll";
	and.b32  	%r79, %r98, 255;
	xor.b32  	%r80, %r79, -2128831035;
	mul.lo.s32 	%r81, %r80, 16777619;
	shr.u32 	%r82, %r98, 8;
	and.b32  	%r83, %r82, 255;
	xor.b32  	%r84, %r83, %r81;
	mul.lo.s32 	%r85, %r84, 16777619;
	shr.u32 	%r86, %r98, 16;
	and.b32  	%r87, %r86, 255;
	xor.b32  	%r88, %r87, %r85;
	mul.lo.s32 	%r89, %r88, 16777619;
	shr.u32 	%r90, %r98, 24;
	xor.b32  	%r91, %r90, %r89;
	mul.lo.s32 	%r98, %r91, 16777619;
	add.s32 	%r96, %r96, 1;
	setp.ne.s32 	%p6, %r96, 0;
	@%p6 bra 	$L__BB0_7;
$L__BB0_8:
	cvta.to.global.u64 	%rd6, %rd2;
	add.s64 	%rd8, %rd6, %rd4;
	st.global.u32 	[%rd8], %r98;
$L__BB0_9:
	ret;

}


// ===== COMPILED SASS (sm_100) =====

	.target	sm_100

	.elftype	@"ET_EXEC"


//--------------------- .note.nv.tkinfo           --------------------------
	.section	.note.nv.tkinfo,"",@"SHT_NOTE"
	.sectionflags	@"SHF_NOTE_NV_TKINFO"
	.tkinfo
        /*0018*/ 	.word	0x00000002
        /*0030*/ 	.string	""
        /*0030*/ 	.string	"ptxas"
        /*0030*/ 	.string	"Cuda compilation tools, release 13.0, V13.0.88"
        /*0030*/ 	.string	"Build cuda_13.0.r13.0/compiler.36424714_0"
        /*0030*/ 	.string	"-arch sm_100 -m 64 "



//--------------------- .note.nv.cuinfo           --------------------------
	.section	.note.nv.cuinfo,"",@"SHT_NOTE"
	.sectionflags	@"SHF_NOTE_NV_CUINFO"
        /*0018*/ 	.short	0x0002
        /*001a*/ 	.short	0x0064
        /*001c*/ 	.short	0x0082
	.zero		2


//--------------------- .nv.info                  --------------------------
	.section	.nv.info,"",@"SHT_CUDA_INFO"
	.align	4


	//----- nvinfo : EIATTR_REGCOUNT
	.align		4
        /*0000*/ 	.byte	0x04, 0x2f
        /*0002*/ 	.short	(.L_1 - .L_0)
	.align		4
.L_0:
        /*0004*/ 	.word	index@(_Z17fnv1a_hash_kernelPKiPjii)
        /*0008*/ 	.word	0x00000008


	//----- nvinfo : EIATTR_FRAME_SIZE
	.align		4
.L_1:
        /*000c*/ 	.byte	0x04, 0x11
        /*000e*/ 	.short	(.L_3 - .L_2)
	.align		4
.L_2:
        /*0010*/ 	.word	index@(_Z17fnv1a_hash_kernelPKiPjii)
        /*0014*/ 	.word	0x00000000


	//----- nvinfo : EIATTR_MIN_STACK_SIZE
	.align		4
.L_3:
        /*0018*/ 	.byte	0x04, 0x12
        /*001a*/ 	.short	(.L_5 - .L_4)
	.align		4
.L_4:
        /*001c*/ 	.word	index@(_Z17fnv1a_hash_kernelPKiPjii)
        /*0020*/ 	.word	0x00000000
.L_5:


//--------------------- .nv.compat                --------------------------
	.section	.nv.compat,"",@"SHT_CUDA_COMPAT_INFO"
	.align	4
        /*0000*/ 	.byte	0x02, 0x09, 0x00, 0x00, 0x02, 0x02, 0x01, 0x00, 0x02, 0x05, 0x05, 0x00, 0x03, 0x07, 0x01, 0x01
        /*0010*/ 	.byte	0x02, 0x03, 0x00, 0x00, 0x02, 0x06, 0x01, 0x00, 0x04, 0x0b, 0x08, 0x00, 0x09, 0x00, 0x00, 0x00
        /*0020*/ 	.byte	0x00, 0x00, 0x00, 0x00


//--------------------- .nv.info._Z17fnv1a_hash_kernelPKiPjii --------------------------
	.section	.nv.info._Z17fnv1a_hash_kernelPKiPjii,"",@"SHT_CUDA_INFO"
	.sectionflags	@""
	.align	4


	//----- nvinfo : EIATTR_CUDA_API_VERSION
	.align		4
        /*0000*/ 	.byte	0x04, 0x37
        /*0002*/ 	.short	(.L_7 - .L_6)
.L_6:
        /*0004*/ 	.word	0x00000082


	//----- nvinfo : EIATTR_KPARAM_INFO
	.align		4
.L_7:
        /*0008*/ 	.byte	0x04, 0x17
        /*000a*/ 	.short	(.L_9 - .L_8)
.L_8:
        /*000c*/ 	.word	0x00000000
        /*0010*/ 	.short	0x0003
        /*0012*/ 	.short	0x0014
        /*0014*/ 	.byte	0x00, 0xf0, 0x11, 0x00


	//----- nvinfo : EIATTR_KPARAM_INFO
	.align		4
.L_9:
        /*0018*/ 	.byte	0x04, 0x17
        /*001a*/ 	.short	(.L_11 - .L_10)
.L_10:
        /*001c*/ 	.word	0x00000000
        /*0020*/ 	.short	0x0002
        /*0022*/ 	.short	0x0010
        /*0024*/ 	.byte	0x00, 0xf0, 0x11, 0x00


	//----- nvinfo : EIATTR_KPARAM_INFO
	.align		4
.L_11:
        /*0028*/ 	.byte	0x04, 0x17
        /*002a*/ 	.short	(.L_13 - .L_12)
.L_12:
        /*002c*/ 	.word	0x00000000
        /*0030*/ 	.short	0x0001
        /*0032*/ 	.short	0x0008
        /*0034*/ 	.byte	0x00, 0xf5, 0x21, 0x00


	//----- nvinfo : EIATTR_KPARAM_INFO
	.align		4
.L_13:
        /*0038*/ 	.byte	0x04, 0x17
        /*003a*/ 	.short	(.L_15 - .L_14)
.L_14:
        /*003c*/ 	.word	0x00000000
        /*0040*/ 	.short	0x0000
        /*0042*/ 	.short	0x0000
        /*0044*/ 	.byte	0x00, 0xf5, 0x21, 0x00


	//----- nvinfo : EIATTR_SPARSE_MMA_MASK
	.align		4
.L_15:
        /*0048*/ 	.byte	0x03, 0x50
        /*004a*/ 	.short	0x0000


	//----- nvinfo : EIATTR_MAXREG_COUNT
	.align		4
        /*004c*/ 	.byte	0x03, 0x1b
        /*004e*/ 	.short	0x00ff


	//----- nvinfo : EIATTR_MERCURY_ISA_VERSION
	.align		4
        /*0050*/ 	.byte	0x03, 0x5f
        /*0052*/ 	.short	0x0101


	//----- nvinfo : EIATTR_VRC_CTA_INIT_COUNT
	.align		4
        /*0054*/ 	.byte	0x02, 0x4a
	.zero		1
	.zero		1


	//----- nvinfo : EIATTR_EXIT_INSTR_OFFSETS
	.align		4
        /*0058*/ 	.byte	0x04, 0x1c
        /*005a*/ 	.short	(.L_17 - .L_16)


	//   ....[0]....
.L_16:
        /*005c*/ 	.word	0x00000070


	//   ....[1]....
        /*0060*/ 	.word	0x000005c0


	//----- nvinfo : EIATTR_CBANK_PARAM_SIZE
	.align		4
.L_17:
        /*0064*/ 	.byte	0x03, 0x19
        /*0066*/ 	.short	0x0018


	//----- nvinfo : EIATTR_PARAM_CBANK
	.align		4
        /*0068*/ 	.byte	0x04, 0x0a
        /*006a*/ 	.short	(.L_19 - .L_18)
	.align		4
.L_18:
        /*006c*/ 	.word	index@(.nv.constant0._Z17fnv1a_hash_kernelPKiPjii)
        /*0070*/ 	.short	0x0380
        /*0072*/ 	.short	0x0018


	//----- nvinfo : EIATTR_SW_WAR
	.align		4
.L_19:
        /*0074*/ 	.byte	0x04, 0x36
        /*0076*/ 	.short	(.L_21 - .L_20)
.L_20:
        /*0078*/ 	.word	0x00000008
.L_21:


//--------------------- .nv.callgraph             --------------------------
	.section	.nv.callgraph,"",@"SHT_CUDA_CALLGRAPH"
	.align	4
	.sectionentsize	8
	.align		4
        /*0000*/ 	.word	0x00000000
	.align		4
        /*0004*/ 	.word	0xffffffff
	.align		4
        /*0008*/ 	.word	0x00000000
	.align		4
        /*000c*/ 	.word	0xfffffffe
	.align		4
        /*0010*/ 	.word	0x00000000
	.align		4
        /*0014*/ 	.word	0xfffffffd
	.align		4
        /*0018*/ 	.word	0x00000000
	.align		4
        /*001c*/ 	.word	0xfffffffc


//--------------------- .text._Z17fnv1a_hash_kernelPKiPjii --------------------------
	.section	.text._Z17fnv1a_hash_kernelPKiPjii,"ax",@progbits
	.align	128
        .global         _Z17fnv1a_hash_kernelPKiPjii
        .type           _Z17fnv1a_hash_kernelPKiPjii,@function
        .size           _Z17fnv1a_hash_kernelPKiPjii,(.L_x_5 - _Z17fnv1a_hash_kernelPKiPjii)
        .other          _Z17fnv1a_hash_kernelPKiPjii,@"STO_CUDA_ENTRY STV_DEFAULT"
_Z17fnv1a_hash_kernelPKiPjii:
.text._Z17fnv1a_hash_kernelPKiPjii:
[----:B------:R-:W-:Y:S01]  /*0000*/  LDC R1, c[0x0][0x37c] ;  /* 0x0000df00ff017b82 */ /* 0x000fe20000000800 */
[----:B------:R-:W0:Y:S01]  /*0010*/  S2R R0, SR_CTAID.X ;  /* 0x0000000000007919 */ /* 0x000e220000002500 */
[----:B------:R-:W0:Y:S01]  /*0020*/  LDCU UR4, c[0x0][0x360] ;  /* 0x00006c00ff0477ac */ /* 0x000e220008000800 */
[----:B------:R-:W0:Y:S01]  /*0030*/  S2R R3, SR_TID.X ;  /* 0x0000000000037919 */ /* 0x000e220000002100 */
[----:B------:R-:W1:Y:S01]  /*0040*/  LDCU UR5, c[0x0][0x390] ;  /* 0x00007200ff0577ac */ /* 0x000e620008000800 */
[----:B0-----:R-:W-:-:S05]  /*0050*/  IMAD R0, R0, UR4, R3 ;  /* 0x0000000400007c24 */ /* 0x001fca000f8e0203 */
[----:B-1----:R-:W-:-:S13]  /*0060*/  ISETP.GE.AND P0, PT, R0, UR5, PT ;  /* 0x0000000500007c0c */ /* 0x002fda000bf06270 */
[----:B------:R-:W-:Y:S05]  /*0070*/  @P0 EXIT ;  /* 0x000000000000094d */ /* 0x000fea0003800000 */
[----:B------:R-:W0:Y:S01]  /*0080*/  LDC.64 R2, c[0x0][0x380] ;  /* 0x0000e000ff027b82 */ /* 0x000e220000000a00 */
[----:B------:R-:W1:Y:S01]  /*0090*/  LDCU.64 UR6, c[0x0][0x358] ;  /* 0x00006b00ff0677ac */ /* 0x000e620008000a00 */
[----:B------:R-:W2:Y:S01]  /*00a0*/  LDCU UR5, c[0x0][0x394] ;  /* 0x00007280ff0577ac */ /* 0x000ea20008000800 */
[----:B0-----:R-:W-:-:S05]  /*00b0*/  IMAD.WIDE R2, R0, 0x4, R2 ;  /* 0x0000000400027825 */ /* 0x001fca00078e0202 */
[----:B-1----:R0:W5:Y:S01]  /*00c0*/  LDG.E R5, desc[UR6][R2.64] ;  /* 0x0000000602057981 */ /* 0x002162000c1e1900 */
[----:B--2---:R-:W-:-:S09]  /*00d0*/  UISETP.GE.AND UP0, UPT, UR5, 0x1, UPT ;  /* 0x000000010500788c */ /* 0x004fd2000bf06270 */
[----:B0-----:R-:W-:Y:S05]  /*00e0*/  BRA.U !UP0, `(.L_x_0) ;  /* 0x0000000508287547 */ /* 0x001fea000b800000 */
[----:B------:R-:W-:Y:S02]  /*00f0*/  UISETP.GE.U32.AND UP1, UPT, UR5, 0x4, UPT ;  /* 0x000000040500788c */ /* 0x000fe4000bf26070 */
[----:B------:R-:W-:-:S04]  /*0100*/  ULOP3.LUT UR4, UR5, 0x3, URZ, 0xc0, !UPT ;  /* 0x0000000305047892 */ /* 0x000fc8000f8ec0ff */
[----:B------:R-:W-:-:S03]  /*0110*/  UISETP.NE.AND UP0, UPT, UR4, URZ, UPT ;  /* 0x000000ff0400728c */ /* 0x000fc6000bf05270 */
[----:B------:R-:W-:Y:S08]  /*0120*/  BRA.U !UP1, `(.L_x_1) ;  /* 0x0000000109d47547 */ /* 0x000ff0000b800000 */
[----:B------:R-:W-:-:S04]  /*0130*/  ULOP3.LUT UR5, UR5, 0x7ffffffc, URZ, 0xc0, !UPT ;  /* 0x7ffffffc05057892 */ /* 0x000fc8000f8ec0ff */
[----:B------:R-:W-:-:S12]  /*0140*/  UIADD3 UR5, UPT, UPT, -UR5, URZ, URZ ;  /* 0x000000ff05057290 */ /* 0x000fd8000fffe1ff */
.L_x_2:
[----:B-----5:R-:W-:Y:S01]  /*0150*/  LOP3.LUT R2, R5, 0xff, RZ, 0xc0, !PT ;  /* 0x000000ff05027812 */ /* 0x020fe200078ec0ff */
[----:B------:R-:W-:Y:S01]  /*0160*/  UIADD3 UR5, UPT, UPT, UR5, 0x4, URZ ;  /* 0x0000000405057890 */ /* 0x000fe2000fffe0ff */
[----:B------:R-:W-:Y:S02]  /*0170*/  SHF.R.U32.HI R3, RZ, 0x8, R5 ;  /* 0x00000008ff037819 */ /* 0x000fe40000011605 */
[----:B------:R-:W-:Y:S01]  /*0180*/  LOP3.LUT R2, R2, 0x811c9dc5, RZ, 0x3c, !PT ;  /* 0x811c9dc502027812 */ /* 0x000fe200078e3cff */
[----:B------:R-:W-:-:S04]  /*0190*/  UISETP.NE.AND UP1, UPT, UR5, URZ, UPT ;  /* 0x000000ff0500728c */ /* 0x000fc8000bf25270 */
[----:B------:R-:W-:-:S05]  /*01a0*/  IMAD R2, R2, 0x1000193, RZ ;  /* 0x0100019302027824 */ /* 0x000fca00078e02ff */
[----:B------:R-:W-:Y:S02]  /*01b0*/  LOP3.LUT R2, R2, 0xff, R3, 0x78, !PT ;  /* 0x000000ff02027812 */ /* 0x000fe400078e7803 */
[--C-:B------:R-:W-:Y:S02]  /*01c0*/  SHF.R.U32.HI R3, RZ, 0x10, R5.reuse ;  /* 0x00000010ff037819 */ /* 0x100fe40000011605 */
[----:B------:R-:W-:Y:S01]  /*01d0*/  SHF.R.U32.HI R5, RZ, 0x18, R5 ;  /* 0x00000018ff057819 */ /* 0x000fe20000011605 */
[----:B------:R-:W-:-:S05]  /*01e0*/  IMAD R2, R2, 0x1000193, RZ ;  /* 0x0100019302027824 */ /* 0x000fca00078e02ff */
[----:B------:R-:W-:-:S05]  /*01f0*/  LOP3.LUT R2, R2, 0xff, R3, 0x78, !PT ;  /* 0x000000ff02027812 */ /* 0x000fca00078e7803 */
[----:B------:R-:W-:-:S05]  /*0200*/  IMAD R2, R2, 0x1000193, RZ ;  /* 0x0100019302027824 */ /* 0x000fca00078e02ff */
[----:B------:R-:W-:-:S05]  /*0210*/  LOP3.LUT R2, R5, R2, RZ, 0x3c, !PT ;  /* 0x0000000205027212 */ /* 0x000fca00078e3cff */
[----:B------:R-:W-:-:S05]  /*0220*/  IMAD R2, R2, 0x1000193, RZ ;  /* 0x0100019302027824 */ /* 0x000fca00078e02ff */
[----:B------:R-:W-:Y:S02]  /*0230*/  LOP3.LUT R3, R2, 0xff, RZ, 0xc0, !PT ;  /* 0x000000ff02037812 */ /* 0x000fe400078ec0ff */
[----:B------:R-:W-:Y:S02]  /*0240*/  SHF.R.U32.HI R4, RZ, 0x8, R2 ;  /* 0x00000008ff047819 */ /* 0x000fe40000011602 */
[----:B------:R-:W-:-:S05]  /*0250*/  LOP3.LUT R3, R3, 0x811c9dc5, RZ, 0x3c, !PT ;  /* 0x811c9dc503037812 */ /* 0x000fca00078e3cff */
        /* <DEDUP_REMOVED lines=32> */
[----:B------:R-:W-:Y:S01]  /*0460*/  IMAD R5, R2, 0x1000193, RZ ;  /* 0x0100019302057824 */ /* 0x000fe200078e02ff */
[----:B------:R-:W-:Y:S06]  /*0470*/  BRA.U UP1, `(.L_x_2) ;  /* 0xfffffffd01347547 */ /* 0x000fec000b83ffff */
.L_x_1:
[----:B------:R-:W-:Y:S05]  /*0480*/  BRA.U !UP0, `(.L_x_0) ;  /* 0x0000000108407547 */ /* 0x000fea000b800000 */
[----:B------:R-:W-:-:S12]  /*0490*/  UIADD3 UR4, UPT, UPT, -UR4, URZ, URZ ;  /* 0x000000ff04047290 */ /* 0x000fd8000fffe1ff */
.L_x_3:
        /* <DEDUP_REMOVED lines=15> */
.L_x_0:
[----:B------:R-:W0:Y:S02]  /*0590*/  LDC.64 R2, c[0x0][0x388] ;  /* 0x0000e200ff027b82 */ /* 0x000e240000000a00 */
[----:B0-----:R-:W-:-:S05]  /*05a0*/  IMAD.WIDE R2, R0, 0x4, R2 ;  /* 0x0000000400027825 */ /* 0x001fca00078e0202 */
[----:B-----5:R-:W-:Y:S01]  /*05b0*/  STG.E desc[UR6][R2.64], R5 ;  /* 0x0000000502007986 */ /* 0x020fe2000c101906 */
[----:B------:R-:W-:Y:S05]  /*05c0*/  EXIT ;  /* 0x000000000000794d */ /* 0x000fea0003800000 */
.L_x_4:
[----:B------:R-:W-:-:S00]  /*05d0*/  BRA `(.L_x_4) ;  /* 0xfffffffc00fc7947 */ /* 0x000fc0000383ffff */
[----:B------:R-:W-:-:S00]  /*05e0*/  NOP ;  /* 0x0000000000007918 */ /* 0x000fc00000000000 */
        /* <DEDUP_REMOVED lines=9> */
.L_x_5:


//--------------------- .nv.shared.reserved.0     --------------------------
	.section	.nv.shared.reserved.0,"aw",@nobits
	.weak		__nv_reservedSMEM_offset_0_alias
	.size		__nv_reservedSMEM_offset_0_alias, 0, 64
	.other		__nv_reservedSMEM_offset_0_alias,@"STO_CUDA_RESERVED_SHARED STV_DEFAULT"
__nv_reservedSMEM_offset_0_alias:
	.zero		0
	.zero		64


//--------------------- .nv.constant0._Z17fnv1a_hash_kernelPKiPjii --------------------------
	.section	.nv.constant0._Z17fnv1a_hash_kernelPKiPjii,"a",@progbits
	.sectionflags	@""
	.align	4
.nv.constant0._Z17fnv1a_hash_kernelPKiPjii:
	.zero		920


//--------------------- SYMBOLS --------------------------

	.type		.nv.reservedSmem.offset0,@object
	.size		.nv.reservedSmem.offset0,0x4
